//
// Generated by NVIDIA NVVM Compiler
//
// Compiler Build ID: CL-36424714
// Cuda compilation tools, release 13.0, V13.0.88
// Based on NVVM 20.0.0
//

.version 9.0
.target sm_100
.address_size 64

	// .globl	_Z20process_image_kernelPhS_
.extern .func  (.param .b32 func_retval0) vprintf
(
	.param .b64 vprintf_param_0,
	.param .b64 vprintf_param_1
)
;
// _ZZ18array_min_positivePiiE7min_arr has been demoted
// _ZZ20process_image_kernelPhS_E11hist_shared has been demoted
.global .align 1 .b8 $str[21] = {104, 105, 115, 116, 95, 115, 104, 97, 114, 101, 100, 91, 48, 93, 32, 61, 32, 37, 100, 10};
.global .align 1 .b8 $str$1[10] = {109, 105, 110, 32, 61, 32, 37, 100, 10};
.global .align 1 .b8 $str$2[22] = {104, 105, 115, 116, 95, 115, 104, 97, 114, 101, 100, 91, 37, 100, 93, 32, 61, 32, 37, 100, 10};

.visible .entry _Z20process_image_kernelPhS_(
	.param .u64 .ptr .align 1 _Z20process_image_kernelPhS__param_0,
	.param .u64 .ptr .align 1 _Z20process_image_kernelPhS__param_1
)
{
	.local .align 8 .b8 	__local_depot0[8];
	.reg .b64 	%SP;
	.reg .b64 	%SPL;
	.reg .pred 	%p<56>;
	.reg .b16 	%rs<81>;
	.reg .b32 	%r<108>;
	.reg .b64 	%rd<26>;
	// demoted variable
	.shared .align 1 .b8 _ZZ18array_min_positivePiiE7min_arr[256];
	// demoted variable
	.shared .align 4 .b8 _ZZ20process_image_kernelPhS_E11hist_shared[1024];
	mov.u64 	%SPL, __local_depot0;
	cvta.local.u64 	%SP, %SPL;
	ld.param.u64 	%rd6, [_Z20process_image_kernelPhS__param_0];
	cvta.to.global.u64 	%rd1, %rd6;
	add.u64 	%rd7, %SP, 0;
	add.u64 	%rd2, %SPL, 0;
	mov.u32 	%r1, %tid.x;
	setp.gt.u32 	%p1, %r1, 255;
	shl.b32 	%r42, %r1, 2;
	mov.u32 	%r43, _ZZ20process_image_kernelPhS_E11hist_shared;
	add.s32 	%r2, %r43, %r42;
	@%p1 bra 	$L__BB0_2;
	mov.b32 	%r44, 0;
	st.shared.u32 	[%r2], %r44;
$L__BB0_2:
	mov.u32 	%r3, %ntid.x;
	cvt.u16.u32 	%rs2, %r3;
	div.u16 	%rs3, -1, %rs2;
	cvt.u32.u16 	%r45, %rs3;
	add.s32 	%r46, %r45, 1;
	and.b32  	%r4, %r46, 3;
	mov.u32 	%r47, %ctaid.x;
	shl.b32 	%r48, %r47, 16;
	or.b32  	%r99, %r1, %r48;
	shl.b32 	%r6, %r3, 2;
	cvt.u64.u32 	%rd8, %r3;
	add.s64 	%rd3, %rd1, %rd8;
	mul.wide.u32 	%rd9, %r3, 2;
	add.s64 	%rd4, %rd1, %rd9;
	mul.wide.u32 	%rd10, %r3, 3;
	add.s64 	%rd5, %rd1, %rd10;
	and.b32  	%r49, %r46, 131068;
	neg.s32 	%r96, %r49;
$L__BB0_3:
	cvt.s64.s32 	%rd11, %r99;
	add.s64 	%rd12, %rd3, %rd11;
	add.s64 	%rd13, %rd4, %rd11;
	add.s64 	%rd14, %rd5, %rd11;
	add.s64 	%rd15, %rd1, %rd11;
	ld.global.u8 	%rs4, [%rd15];
	mul.wide.u16 	%r50, %rs4, 4;
	add.s32 	%r52, %r43, %r50;
	atom.shared.add.u32 	%r53, [%r52], 1;
	ld.global.u8 	%rs5, [%rd12];
	mul.wide.u16 	%r54, %rs5, 4;
	add.s32 	%r55, %r43, %r54;
	atom.shared.add.u32 	%r56, [%r55], 1;
	ld.global.u8 	%rs6, [%rd13];
	mul.wide.u16 	%r57, %rs6, 4;
	add.s32 	%r58, %r43, %r57;
	atom.shared.add.u32 	%r59, [%r58], 1;
	ld.global.u8 	%rs7, [%rd14];
	mul.wide.u16 	%r60, %rs7, 4;
	add.s32 	%r61, %r43, %r60;
	atom.shared.add.u32 	%r62, [%r61], 1;
	add.s32 	%r99, %r99, %r6;
	add.s32 	%r96, %r96, 4;
	setp.ne.s32 	%p2, %r96, 0;
	@%p2 bra 	$L__BB0_3;
	setp.eq.s32 	%p3, %r4, 0;
	@%p3 bra 	$L__BB0_7;
	neg.s32 	%r98, %r4;
$L__BB0_6:
	.pragma "nounroll";
	cvt.s64.s32 	%rd16, %r99;
	add.s64 	%rd17, %rd1, %rd16;
	ld.global.u8 	%rs8, [%rd17];
	mul.wide.u16 	%r63, %rs8, 4;
	add.s32 	%r65, %r43, %r63;
	atom.shared.add.u32 	%r66, [%r65], 1;
	add.s32 	%r99, %r99, %r3;
	add.s32 	%r98, %r98, 1;
	setp.ne.s32 	%p4, %r98, 0;
	@%p4 bra 	$L__BB0_6;
$L__BB0_7:
	add.s32 	%r17, %r1, -1;
	setp.gt.u32 	%p5, %r17, 254;
	@%p5 bra 	$L__BB0_9;
	ld.shared.u32 	%r101, [%r2+-4];
$L__BB0_9:
	setp.gt.u32 	%p6, %r17, 254;
	bar.sync 	0;
	@%p6 bra 	$L__BB0_11;
	ld.shared.u32 	%r68, [%r2];
	add.s32 	%r69, %r68, %r101;
	st.shared.u32 	[%r2], %r69;
$L__BB0_11:
	bar.sync 	0;
	add.s32 	%r20, %r1, -2;
	setp.gt.u32 	%p7, %r20, 253;
	@%p7 bra 	$L__BB0_13;
	ld.shared.u32 	%r101, [%r2+-8];
$L__BB0_13:
	setp.gt.u32 	%p8, %r20, 253;
	bar.sync 	0;
	@%p8 bra 	$L__BB0_15;
	ld.shared.u32 	%r70, [%r2];
	add.s32 	%r71, %r70, %r101;
	st.shared.u32 	[%r2], %r71;
$L__BB0_15:
	bar.sync 	0;
	add.s32 	%r23, %r1, -4;
	setp.gt.u32 	%p9, %r23, 251;
	@%p9 bra 	$L__BB0_17;
	ld.shared.u32 	%r101, [%r2+-16];
$L__BB0_17:
	setp.gt.u32 	%p10, %r23, 251;
	bar.sync 	0;
	@%p10 bra 	$L__BB0_19;
	ld.shared.u32 	%r72, [%r2];
	add.s32 	%r73, %r72, %r101;
	st.shared.u32 	[%r2], %r73;
$L__BB0_19:
	bar.sync 	0;
	add.s32 	%r26, %r1, -8;
	setp.gt.u32 	%p11, %r26, 247;
	@%p11 bra 	$L__BB0_21;
	ld.shared.u32 	%r101, [%r2+-32];
$L__BB0_21:
	setp.gt.u32 	%p12, %r26, 247;
	bar.sync 	0;
	@%p12 bra 	$L__BB0_23;
	ld.shared.u32 	%r74, [%r2];
	add.s32 	%r75, %r74, %r101;
	st.shared.u32 	[%r2], %r75;
$L__BB0_23:
	bar.sync 	0;
	add.s32 	%r29, %r1, -16;
	setp.gt.u32 	%p13, %r29, 239;
	@%p13 bra 	$L__BB0_25;
	ld.shared.u32 	%r101, [%r2+-64];
$L__BB0_25:
	setp.gt.u32 	%p14, %r29, 239;
	bar.sync 	0;
	@%p14 bra 	$L__BB0_27;
	ld.shared.u32 	%r76, [%r2];
	add.s32 	%r77, %r76, %r101;
	st.shared.u32 	[%r2], %r77;
$L__BB0_27:
	bar.sync 	0;
	add.s32 	%r32, %r1, -32;
	setp.gt.u32 	%p15, %r32, 223;
	@%p15 bra 	$L__BB0_29;
	ld.shared.u32 	%r101, [%r2+-128];
$L__BB0_29:
	setp.gt.u32 	%p16, %r32, 223;
	bar.sync 	0;
	@%p16 bra 	$L__BB0_31;
	ld.shared.u32 	%r78, [%r2];
	add.s32 	%r79, %r78, %r101;
	st.shared.u32 	[%r2], %r79;
$L__BB0_31:
	bar.sync 	0;
	add.s32 	%r35, %r1, -64;
	setp.gt.u32 	%p17, %r35, 191;
	@%p17 bra 	$L__BB0_33;
	ld.shared.u32 	%r101, [%r2+-256];
$L__BB0_33:
	setp.gt.u32 	%p18, %r35, 191;
	bar.sync 	0;
	@%p18 bra 	$L__BB0_35;
	ld.shared.u32 	%r80, [%r2];
	add.s32 	%r81, %r80, %r101;
	st.shared.u32 	[%r2], %r81;
$L__BB0_35:
	bar.sync 	0;
	and.b32  	%r38, %r1, 896;
	setp.ne.s32 	%p19, %r38, 128;
	@%p19 bra 	$L__BB0_37;
	ld.shared.u32 	%r101, [%r2+-512];
$L__BB0_37:
	setp.ne.s32 	%p20, %r38, 128;
	bar.sync 	0;
	@%p20 bra 	$L__BB0_39;
	ld.shared.u32 	%r82, [%r2];
	add.s32 	%r83, %r82, %r101;
	st.shared.u32 	[%r2], %r83;
$L__BB0_39:
	setp.gt.u32 	%p21, %r1, 255;
	bar.sync 	0;
	bar.sync 	0;
	mov.u32 	%r84, _ZZ18array_min_positivePiiE7min_arr;
	add.s32 	%r41, %r84, %r1;
	@%p21 bra 	$L__BB0_41;
	ld.shared.u32 	%r85, [%r2];
	st.shared.u8 	[%r41], %r85;
$L__BB0_41:
	setp.gt.u32 	%p22, %r1, 127;
	@%p22 bra 	$L__BB0_43;
	ld.shared.u8 	%rs9, [%r41+128];
	setp.ne.s16 	%p23, %rs9, 0;
	ld.shared.u8 	%rs12, [%r41];
	setp.gt.u16 	%p24, %rs12, %rs9;
	setp.eq.s16 	%p25, %rs12, 0;
	selp.b16 	%rs15, %rs9, %rs12, %p25;
	selp.b16 	%rs16, %rs9, %rs15, %p24;
	selp.b16 	%rs17, %rs16, %rs15, %p23;
	st.shared.u8 	[%r41], %rs17;
$L__BB0_43:
	bar.sync 	0;
	setp.gt.u32 	%p26, %r1, 63;
	@%p26 bra 	$L__BB0_45;
	ld.shared.u8 	%rs18, [%r41+64];
	setp.ne.s16 	%p27, %rs18, 0;
	ld.shared.u8 	%rs21, [%r41];
	setp.gt.u16 	%p28, %rs21, %rs18;
	setp.eq.s16 	%p29, %rs21, 0;
	selp.b16 	%rs24, %rs18, %rs21, %p29;
	selp.b16 	%rs25, %rs18, %rs24, %p28;
	selp.b16 	%rs26, %rs25, %rs24, %p27;
	st.shared.u8 	[%r41], %rs26;
$L__BB0_45:
	bar.sync 	0;
	setp.gt.u32 	%p30, %r1, 31;
	@%p30 bra 	$L__BB0_47;
	ld.shared.u8 	%rs27, [%r41+32];
	setp.ne.s16 	%p31, %rs27, 0;
	ld.shared.u8 	%rs30, [%r41];
	setp.gt.u16 	%p32, %rs30, %rs27;
	setp.eq.s16 	%p33, %rs30, 0;
	selp.b16 	%rs33, %rs27, %rs30, %p33;
	selp.b16 	%rs34, %rs27, %rs33, %p32;
	selp.b16 	%rs35, %rs34, %rs33, %p31;
	st.shared.u8 	[%r41], %rs35;
$L__BB0_47:
	bar.sync 	0;
	setp.gt.u32 	%p34, %r1, 15;
	@%p34 bra 	$L__BB0_49;
	ld.shared.u8 	%rs36, [%r41+16];
	setp.ne.s16 	%p35, %rs36, 0;
	ld.shared.u8 	%rs39, [%r41];
	setp.gt.u16 	%p36, %rs39, %rs36;
	setp.eq.s16 	%p37, %rs39, 0;
	selp.b16 	%rs42, %rs36, %rs39, %p37;
	selp.b16 	%rs43, %rs36, %rs42, %p36;
	selp.b16 	%rs44, %rs43, %rs42, %p35;
	st.shared.u8 	[%r41], %rs44;
$L__BB0_49:
	bar.sync 	0;
	setp.gt.u32 	%p38, %r1, 7;
	@%p38 bra 	$L__BB0_51;
	ld.shared.u8 	%rs45, [%r41+8];
	setp.ne.s16 	%p39, %rs45, 0;
	ld.shared.u8 	%rs48, [%r41];
	setp.gt.u16 	%p40, %rs48, %rs45;
	setp.eq.s16 	%p41, %rs48, 0;
	selp.b16 	%rs51, %rs45, %rs48, %p41;
	selp.b16 	%rs52, %rs45, %rs51, %p40;
	selp.b16 	%rs53, %rs52, %rs51, %p39;
	st.shared.u8 	[%r41], %rs53;
$L__BB0_51:
	bar.sync 	0;
	setp.gt.u32 	%p42, %r1, 3;
	@%p42 bra 	$L__BB0_53;
	ld.shared.u8 	%rs54, [%r41+4];
	setp.ne.s16 	%p43, %rs54, 0;
	ld.shared.u8 	%rs57, [%r41];
	setp.gt.u16 	%p44, %rs57, %rs54;
	setp.eq.s16 	%p45, %rs57, 0;
	selp.b16 	%rs60, %rs54, %rs57, %p45;
	selp.b16 	%rs61, %rs54, %rs60, %p44;
	selp.b16 	%rs62, %rs61, %rs60, %p43;
	st.shared.u8 	[%r41], %rs62;
$L__BB0_53:
	bar.sync 	0;
	setp.gt.u32 	%p46, %r1, 1;
	@%p46 bra 	$L__BB0_55;
	ld.shared.u8 	%rs63, [%r41+2];
	setp.ne.s16 	%p47, %rs63, 0;
	ld.shared.u8 	%rs66, [%r41];
	setp.gt.u16 	%p48, %rs66, %rs63;
	setp.eq.s16 	%p49, %rs66, 0;
	selp.b16 	%rs69, %rs63, %rs66, %p49;
	selp.b16 	%rs70, %rs63, %rs69, %p48;
	selp.b16 	%rs71, %rs70, %rs69, %p47;
	st.shared.u8 	[%r41], %rs71;
$L__BB0_55:
	bar.sync 	0;
	setp.ne.s32 	%p50, %r1, 0;
	@%p50 bra 	$L__BB0_57;
	ld.shared.u8 	%rs72, [_ZZ18array_min_positivePiiE7min_arr+1];
	setp.ne.s16 	%p51, %rs72, 0;
	ld.shared.u8 	%rs75, [%r41];
	setp.gt.u16 	%p52, %rs75, %rs72;
	setp.eq.s16 	%p53, %rs75, 0;
	selp.b16 	%rs78, %rs72, %rs75, %p53;
	selp.b16 	%rs79, %rs72, %rs78, %p52;
	selp.b16 	%rs80, %rs79, %rs78, %p51;
	st.shared.u8 	[%r41], %rs80;
$L__BB0_57:
	setp.ne.s32 	%p54, %r1, 0;
	bar.sync 	0;
	ld.shared.u8 	%rs1, [_ZZ18array_min_positivePiiE7min_arr];
	bar.sync 	0;
	@%p54 bra 	$L__BB0_59;
	ld.shared.u32 	%r86, [_ZZ20process_image_kernelPhS_E11hist_shared];
	st.local.u32 	[%rd2], %r86;
	mov.u64 	%rd18, $str;
	cvta.global.u64 	%rd19, %rd18;
	{ // callseq 0, 0
	.param .b64 param0;
	st.param.b64 	[param0], %rd19;
	.param .b64 param1;
	st.param.b64 	[param1], %rd7;
	.param .b32 retval0;
	call.uni (retval0), 
	vprintf, 
	(
	param0, 
	param1
	);
	ld.param.b32 	%r87, [retval0];
	} // callseq 0
	cvt.u32.u16 	%r89, %rs1;
	and.b32  	%r90, %r89, 255;
	st.local.u32 	[%rd2], %r90;
	mov.u64 	%rd21, $str$1;
	cvta.global.u64 	%rd22, %rd21;
	{ // callseq 1, 0
	.param .b64 param0;
	st.param.b64 	[param0], %rd22;
	.param .b64 param1;
	st.param.b64 	[param1], %rd7;
	.param .b32 retval0;
	call.uni (retval0), 
	vprintf, 
	(
	param0, 
	param1
	);
	ld.param.b32 	%r91, [retval0];
	} // callseq 1
$L__BB0_59:
	setp.gt.u32 	%p55, %r1, 255;
	bar.sync 	0;
	@%p55 bra 	$L__BB0_61;
	ld.shared.u32 	%r93, [%r2];
	st.local.v2.u32 	[%rd2], {%r1, %r93};
	mov.u64 	%rd23, $str$2;
	cvta.global.u64 	%rd24, %rd23;
	{ // callseq 2, 0
	.param .b64 param0;
	st.param.b64 	[param0], %rd24;
	.param .b64 param1;
	st.param.b64 	[param1], %rd7;
	.param .b32 retval0;
	call.uni (retval0), 
	vprintf, 
	(
	param0, 
	param1
	);
	ld.param.b32 	%r94, [retval0];
	} // callseq 2
$L__BB0_61:
	ret;

}


// ===== COMPILED SASS (sm_100) =====

	.target	sm_100

	.elftype	@"ET_EXEC"


//--------------------- .note.nv.tkinfo           --------------------------
	.section	.note.nv.tkinfo,"",@"SHT_NOTE"
	.sectionflags	@"SHF_NOTE_NV_TKINFO"
	.tkinfo
        /*0018*/ 	.word	0x00000002
        /*0030*/ 	.string	""
        /*0030*/ 	.string	"ptxas"
        /*0030*/ 	.string	"Cuda compilation tools, release 13.0, V13.0.88"
        /*0030*/ 	.string	"Build cuda_13.0.r13.0/compiler.36424714_0"
        /*0030*/ 	.string	"-arch sm_100 -m 64 "



//--------------------- .note.nv.cuinfo           --------------------------
	.section	.note.nv.cuinfo,"",@"SHT_NOTE"
	.sectionflags	@"SHF_NOTE_NV_CUINFO"
        /*0018*/ 	.short	0x0002
        /*001a*/ 	.short	0x0064
        /*001c*/ 	.short	0x0082
	.zero		2


//--------------------- .nv.info                  --------------------------
	.section	.nv.info,"",@"SHT_CUDA_INFO"
	.align	4


	//----- nvinfo : EIATTR_REGCOUNT
	.align		4
        /*0000*/ 	.byte	0x04, 0x2f
        /*0002*/ 	.short	(.L_4 - .L_3)
	.align		4
.L_3:
        /*0004*/ 	.word	index@(_Z20process_image_kernelPhS_)
        /*0008*/ 	.word	0x0000001d


	//----- nvinfo : EIATTR_FRAME_SIZE
	.align		4
.L_4:
        /*000c*/ 	.byte	0x04, 0x11
        /*000e*/ 	.short	(.L_6 - .L_5)
	.align		4
.L_5:
        /*0010*/ 	.word	index@($__internal_0_$__cuda_sm20_div_u16)
        /*0014*/ 	.word	0x00000008


	//----- nvinfo : EIATTR_FRAME_SIZE
	.align		4
.L_6:
        /*0018*/ 	.byte	0x04, 0x11
        /*001a*/ 	.short	(.L_8 - .L_7)
	.align		4
.L_7:
        /*001c*/ 	.word	index@(_Z20process_image_kernelPhS_)
        /*0020*/ 	.word	0x00000008


	//----- nvinfo : EIATTR_MIN_STACK_SIZE
	.align		4
.L_8:
        /*0024*/ 	.byte	0x04, 0x12
        /*0026*/ 	.short	(.L_10 - .L_9)
	.align		4
.L_9:
        /*0028*/ 	.word	index@(_Z20process_image_kernelPhS_)
        /*002c*/ 	.word	0x00000008
.L_10:


//--------------------- .nv.compat                --------------------------
	.section	.nv.compat,"",@"SHT_CUDA_COMPAT_INFO"
	.align	4
        /*0000*/ 	.byte	0x02, 0x09, 0x00, 0x00, 0x02, 0x02, 0x01, 0x00, 0x02, 0x05, 0x05, 0x00, 0x03, 0x07, 0x01, 0x01
        /*0010*/ 	.byte	0x02, 0x03, 0x00, 0x00, 0x02, 0x06, 0x01, 0x00, 0x04, 0x0b, 0x08, 0x00, 0x01, 0x00, 0x00, 0x00
        /*0020*/ 	.byte	0x00, 0x00, 0x00, 0x00


//--------------------- .nv.info._Z20process_image_kernelPhS_ --------------------------
	.section	.nv.info._Z20process_image_kernelPhS_,"",@"SHT_CUDA_INFO"
	.sectionflags	@""
	.align	4


	//----- nvinfo : EIATTR_CUDA_API_VERSION
	.align		4
        /*0000*/ 	.byte	0x04, 0x37
        /*0002*/ 	.short	(.L_12 - .L_11)
.L_11:
        /*0004*/ 	.word	0x00000082


	//----- nvinfo : EIATTR_KPARAM_INFO
	.align		4
.L_12:
        /*0008*/ 	.byte	0x04, 0x17
        /*000a*/ 	.short	(.L_14 - .L_13)
.L_13:
        /*000c*/ 	.word	0x00000000
        /*0010*/ 	.short	0x0001
        /*0012*/ 	.short	0x0008
        /*0014*/ 	.byte	0x00, 0xf5, 0x21, 0x00


	//----- nvinfo : EIATTR_KPARAM_INFO
	.align		4
.L_14:
        /*0018*/ 	.byte	0x04, 0x17
        /*001a*/ 	.short	(.L_16 - .L_15)
.L_15:
        /*001c*/ 	.word	0x00000000
        /*0020*/ 	.short	0x0000
        /*0022*/ 	.short	0x0000
        /*0024*/ 	.byte	0x00, 0xf5, 0x21, 0x00


	//----- nvinfo : EIATTR_SPARSE_MMA_MASK
	.align		4
.L_16:
        /*0028*/ 	.byte	0x03, 0x50
        /*002a*/ 	.short	0x0000


	//----- nvinfo : EIATTR_MAXREG_COUNT
	.align		4
        /*002c*/ 	.byte	0x03, 0x1b
        /*002e*/ 	.short	0x00ff


	//----- nvinfo : EIATTR_NUM_BARRIERS
	.align		4
        /*0030*/ 	.byte	0x02, 0x4c
        /*0032*/ 	.byte	0x01
	.zero		1


	//----- nvinfo : EIATTR_EXTERNS
	.align		4
        /*0034*/ 	.byte	0x04, 0x0f
        /*0036*/ 	.short	(.L_18 - .L_17)


	//   ....[0]....
	.align		4
.L_17:
        /*0038*/ 	.word	index@(vprintf)


	//----- nvinfo : EIATTR_MERCURY_ISA_VERSION
	.align		4
.L_18:
        /*003c*/ 	.byte	0x03, 0x5f
        /*003e*/ 	.short	0x0101


	//----- nvinfo : EIATTR_VRC_CTA_INIT_COUNT
	.align		4
        /*0040*/ 	.byte	0x02, 0x4a
	.zero		1
	.zero		1


	//----- nvinfo : EIATTR_SYSCALL_OFFSETS
	.align		4
        /*0044*/ 	.byte	0x04, 0x46
        /*0046*/ 	.short	(.L_20 - .L_19)


	//   ....[0]....
.L_19:
        /*0048*/ 	.word	0x00001020


	//   ....[1]....
        /*004c*/ 	.word	0x000010b0


	//   ....[2]....
        /*0050*/ 	.word	0x000011a0


	//----- nvinfo : EIATTR_EXIT_INSTR_OFFSETS
	.align		4
.L_20:
        /*0054*/ 	.byte	0x04, 0x1c
        /*0056*/ 	.short	(.L_22 - .L_21)


	//   ....[0]....
.L_21:
        /*0058*/ 	.word	0x000010f0


	//   ....[1]....
        /*005c*/ 	.word	0x000011b0


	//----- nvinfo : EIATTR_CRS_STACK_SIZE
	.align		4
.L_22:
        /*0060*/ 	.byte	0x04, 0x1e
        /*0062*/ 	.short	(.L_24 - .L_23)
.L_23:
        /*0064*/ 	.word	0x00000000


	//----- nvinfo : EIATTR_CBANK_PARAM_SIZE
	.align		4
.L_24:
        /*0068*/ 	.byte	0x03, 0x19
        /*006a*/ 	.short	0x0010


	//----- nvinfo : EIATTR_PARAM_CBANK
	.align		4
        /*006c*/ 	.byte	0x04, 0x0a
        /*006e*/ 	.short	(.L_26 - .L_25)
	.align		4
.L_25:
        /*0070*/ 	.word	index@(.nv.constant0._Z20process_image_kernelPhS_)
        /*0074*/ 	.short	0x0380
        /*0076*/ 	.short	0x0010


	//----- nvinfo : EIATTR_SW_WAR
	.align		4
.L_26:
        /*0078*/ 	.byte	0x04, 0x36
        /*007a*/ 	.short	(.L_28 - .L_27)
.L_27:
        /*007c*/ 	.word	0x00000008
.L_28:


//--------------------- .nv.callgraph             --------------------------
	.section	.nv.callgraph,"",@"SHT_CUDA_CALLGRAPH"
	.align	4
	.sectionentsize	8
	.align		4
        /*0000*/ 	.word	0x00000000
	.align		4
        /*0004*/ 	.word	0xffffffff
	.align		4
        /*0008*/ 	.word	index@(_Z20process_image_kernelPhS_)
	.align		4
        /*000c*/ 	.word	index@(vprintf)
	.align		4
        /*0010*/ 	.word	0x00000000
	.align		4
        /*0014*/ 	.word	0xfffffffe
	.align		4
        /*0018*/ 	.word	0x00000000
	.align		4
        /*001c*/ 	.word	0xfffffffd
	.align		4
        /*0020*/ 	.word	0x00000000
	.align		4
        /*0024*/ 	.word	0xfffffffc


//--------------------- .nv.constant4             --------------------------
	.section	.nv.constant4,"a",@progbits
	.align	8
	.align		8
.nv.constant4:
        /*0000*/ 	.dword	vprintf
	.align		8
        /*0008*/ 	.dword	$str
	.align		8
        /*0010*/ 	.dword	$str$1
	.align		8
        /*0018*/ 	.dword	$str$2


//--------------------- .text._Z20process_image_kernelPhS_ --------------------------
	.section	.text._Z20process_image_kernelPhS_,"ax",@progbits
	.align	128
        .global         _Z20process_image_kernelPhS_
        .type           _Z20process_image_kernelPhS_,@function
        .size           _Z20process_image_kernelPhS_,(.L_x_23 - _Z20process_image_kernelPhS_)
        .other          _Z20process_image_kernelPhS_,@"STO_CUDA_ENTRY STV_DEFAULT"
_Z20process_image_kernelPhS_:
.text._Z20process_image_kernelPhS_:
[----:B------:R-:W0:Y:S01]  /*0000*/  LDC R1, c[0x0][0x37c] ;  /* 0x0000df00ff017b82 */ /* 0x000e220000000800 */
[----:B------:R-:W1:Y:S07]  /*0010*/  S2R R2, SR_TID.X ;  /* 0x0000000000027919 */ /* 0x000e6e0000002100 */
[----:B------:R-:W2:Y:S01]  /*0020*/  S2UR UR5, SR_CgaCtaId ;  /* 0x00000000000579c3 */ /* 0x000ea20000008800 */
[----:B------:R-:W-:Y:S01]  /*0030*/  UMOV UR4, 0x400 ;  /* 0x0000040000047882 */ /* 0x000fe20000000000 */
[----:B------:R-:W3:Y:S01]  /*0040*/  LDCU UR8, c[0x0][0x2f8] ;  /* 0x00005f00ff0877ac */ /* 0x000ee20008000800 */
[----:B0-----:R-:W-:Y:S01]  /*0050*/  VIADD R1, R1, 0xfffffff8 ;  /* 0xfffffff801017836 */ /* 0x001fe20000000000 */
[----:B------:R-:W-:Y:S01]  /*0060*/  MOV R8, 0x130 ;  /* 0x0000013000087802 */ /* 0x000fe20000000f00 */
[----:B------:R-:W-:Y:S01]  /*0070*/  UIADD3 UR4, UPT, UPT, UR4, 0x100, URZ ;  /* 0x0000010004047890 */ /* 0x000fe2000fffe0ff */
[----:B------:R-:W0:Y:S03]  /*0080*/  LDCU.64 UR6, c[0x0][0x358] ;  /* 0x00006b00ff0677ac */ /* 0x000e260008000a00 */
[----:B--2---:R-:W-:Y:S01]  /*0090*/  ULEA UR4, UR5, UR4, 0x18 ;  /* 0x0000000405047291 */ /* 0x004fe2000f8ec0ff */
[----:B------:R-:W2:Y:S01]  /*00a0*/  LDCU UR5, c[0x0][0x2fc] ;  /* 0x00005f80ff0577ac */ /* 0x000ea20008000800 */
[----:B------:R-:W4:Y:S01]  /*00b0*/  LDC R0, c[0x0][0x360] ;  /* 0x0000d800ff007b82 */ /* 0x000f220000000800 */
[----:B-1----:R-:W-:-:S03]  /*00c0*/  ISETP.GT.U32.AND P0, PT, R2, 0xff, PT ;  /* 0x000000ff0200780c */ /* 0x002fc60003f04070 */
[----:B------:R-:W-:-:S10]  /*00d0*/  LEA R18, R2, UR4, 0x2 ;  /* 0x0000000402127c11 */ /* 0x000fd4000f8e10ff */
[----:B------:R1:W-:Y:S01]  /*00e0*/  @!P0 STS [R18], RZ ;  /* 0x000000ff12008388 */ /* 0x0003e20000000800 */
[----:B---3--:R-:W-:-:S05]  /*00f0*/  IADD3 R17, P0, PT, R1, UR8, RZ ;  /* 0x0000000801117c10 */ /* 0x008fca000ff1e0ff */
[----:B--2---:R-:W-:Y:S01]  /*0100*/  IMAD.X R16, RZ, RZ, UR5, P0 ;  /* 0x00000005ff107e24 */ /* 0x004fe200080e06ff */
[----:B01--4-:R-:W-:-:S07]  /*0110*/  LOP3.LUT R3, R0, 0xffff, RZ, 0xc0, !PT ;  /* 0x0000ffff00037812 */ /* 0x013fce00078ec0ff */
[----:B------:R-:W-:Y:S05]  /*0120*/  CALL.REL.NOINC `($__internal_0_$__cuda_sm20_div_u16) ;  /* 0x0000001000247944 */ /* 0x000fea0003c00000 */
[----:B------:R-:W0:Y:S01]  /*0130*/  S2UR UR5, SR_CTAID.X ;  /* 0x00000000000579c3 */ /* 0x000e220000002500 */
[----:B------:R-:W1:Y:S01]  /*0140*/  LDCU.64 UR8, c[0x0][0x380] ;  /* 0x00007000ff0877ac */ /* 0x000e620008000a00 */
[----:B------:R-:W-:-:S05]  /*0150*/  LOP3.LUT R3, R3, 0xffff, RZ, 0xc0, !PT ;  /* 0x0000ffff03037812 */ /* 0x000fca00078ec0ff */
[----:B------:R-:W-:Y:S01]  /*0160*/  VIADD R20, R3, 0x1 ;  /* 0x0000000103147836 */ /* 0x000fe20000000000 */
[----:B------:R-:W2:Y:S04]  /*0170*/  LDC.64 R4, c[0x0][0x380] ;  /* 0x0000e000ff047b82 */ /* 0x000ea80000000a00 */
[C---:B------:R-:W-:Y:S02]  /*0180*/  LOP3.LUT R22, R20.reuse, 0x1fffc, RZ, 0xc0, !PT ;  /* 0x0001fffc14167812 */ /* 0x040fe400078ec0ff */
[----:B------:R-:W-:-:S03]  /*0190*/  LOP3.LUT R20, R20, 0x3, RZ, 0xc0, !PT ;  /* 0x0000000314147812 */ /* 0x000fc600078ec0ff */
[----:B------:R-:W-:Y:S01]  /*01a0*/  IMAD.MOV R22, RZ, RZ, -R22 ;  /* 0x000000ffff167224 */ /* 0x000fe200078e0a16 */
[----:B-1----:R-:W-:Y:S01]  /*01b0*/  IADD3 R3, P0, PT, R0, UR8, RZ ;  /* 0x0000000800037c10 */ /* 0x002fe2000ff1e0ff */
[----:B0-----:R-:W-:-:S04]  /*01c0*/  USHF.L.U32 UR5, UR5, 0x10, URZ ;  /* 0x0000001005057899 */ /* 0x001fc800080006ff */
[----:B------:R-:W-:Y:S02]  /*01d0*/  IMAD.X R21, RZ, RZ, UR9, P0 ;  /* 0x00000009ff157e24 */ /* 0x000fe400080e06ff */
[----:B------:R-:W-:Y:S01]  /*01e0*/  LOP3.LUT R19, R2, UR5, RZ, 0xfc, !PT ;  /* 0x0000000502137c12 */ /* 0x000fe2000f8efcff */
[----:B--2---:R-:W-:-:S04]  /*01f0*/  IMAD.WIDE.U32 R6, R0, 0x2, R4 ;  /* 0x0000000200067825 */ /* 0x004fc800078e0004 */
[----:B------:R-:W-:-:S07]  /*0200*/  IMAD.WIDE.U32 R4, R0, 0x3, R4 ;  /* 0x0000000300047825 */ /* 0x000fce00078e0004 */
.L_x_0:
[----:B------:R-:W-:Y:S02]  /*0210*/  SHF.R.S32.HI R15, RZ, 0x1f, R19 ;  /* 0x0000001fff0f7819 */ /* 0x000fe40000011413 */
[C---:B------:R-:W-:Y:S02]  /*0220*/  IADD3 R8, P2, PT, R19.reuse, UR8, RZ ;  /* 0x0000000813087c10 */ /* 0x040fe4000ff5e0ff */
[----:B------:R-:W-:Y:S02]  /*0230*/  IADD3 R10, P0, PT, R19, R3, RZ ;  /* 0x00000003130a7210 */ /* 0x000fe40007f1e0ff */
[-C--:B------:R-:W-:Y:S02]  /*0240*/  IADD3 R12, P1, PT, R6, R19.reuse, RZ ;  /* 0x00000013060c7210 */ /* 0x080fe40007f3e0ff */
[C---:B------:R-:W-:Y:S01]  /*0250*/  IADD3.X R9, PT, PT, R15.reuse, UR9, RZ, P2, !PT ;  /* 0x000000090f097c10 */ /* 0x040fe200097fe4ff */
[----:B------:R-:W-:Y:S01]  /*0260*/  IMAD.X R11, R15, 0x1, R21, P0 ;  /* 0x000000010f0b7824 */ /* 0x000fe200000e0615 */
[----:B------:R-:W-:Y:S01]  /*0270*/  IADD3 R14, P2, PT, R4, R19, RZ ;  /* 0x00000013040e7210 */ /* 0x000fe20007f5e0ff */
[----:B------:R-:W-:-:S02]  /*0280*/  IMAD.X R13, R7, 0x1, R15, P1 ;  /* 0x00000001070d7824 */ /* 0x000fc400008e060f */
[----:B------:R-:W2:Y:S02]  /*0290*/  LDG.E.U8 R8, desc[UR6][R8.64] ;  /* 0x0000000608087981 */ /* 0x000ea4000c1e1100 */
[----:B------:R-:W-:Y:S02]  /*02a0*/  IMAD.X R15, R5, 0x1, R15, P2 ;  /* 0x00000001050f7824 */ /* 0x000fe400010e060f */
[----:B------:R-:W3:Y:S04]  /*02b0*/  LDG.E.U8 R10, desc[UR6][R10.64] ;  /* 0x000000060a0a7981 */ /* 0x000ee8000c1e1100 */
[----:B------:R-:W4:Y:S04]  /*02c0*/  LDG.E.U8 R12, desc[UR6][R12.64] ;  /* 0x000000060c0c7981 */ /* 0x000f28000c1e1100 */
[----:B------:R-:W5:Y:S01]  /*02d0*/  LDG.E.U8 R14, desc[UR6][R14.64] ;  /* 0x000000060e0e7981 */ /* 0x000f62000c1e1100 */
[----:B------:R-:W-:-:S02]  /*02e0*/  VIADD R22, R22, 0x4 ;  /* 0x0000000416167836 */ /* 0x000fc40000000000 */
[----:B------:R-:W-:-:S03]  /*02f0*/  IMAD R19, R0, 0x4, R19 ;  /* 0x0000000400137824 */ /* 0x000fc600078e0213 */
[----:B------:R-:W-:Y:S02]  /*0300*/  ISETP.NE.AND P0, PT, R22, RZ, PT ;  /* 0x000000ff1600720c */ /* 0x000fe40003f05270 */
[----:B0-2---:R-:W-:Y:S02]  /*0310*/  LEA R23, R8, UR4, 0x2 ;  /* 0x0000000408177c11 */ /* 0x005fe4000f8e10ff */
[----:B---3--:R-:W-:-:S03]  /*0320*/  LEA R24, R10, UR4, 0x2 ;  /* 0x000000040a187c11 */ /* 0x008fc6000f8e10ff */
[----:B------:R0:W-:Y:S01]  /*0330*/  ATOMS.POPC.INC.32 RZ, [R23+URZ] ;  /* 0x0000000017ff7f8c */ /* 0x0001e2000d8000ff */
[----:B----4-:R-:W-:-:S03]  /*0340*/  LEA R25, R12, UR4, 0x2 ;  /* 0x000000040c197c11 */ /* 0x010fc6000f8e10ff */
[----:B------:R0:W-:Y:S01]  /*0350*/  ATOMS.POPC.INC.32 RZ, [R24+URZ] ;  /* 0x0000000018ff7f8c */ /* 0x0001e2000d8000ff */
[----:B-----5:R-:W-:-:S03]  /*0360*/  LEA R26, R14, UR4, 0x2 ;  /* 0x000000040e1a7c11 */ /* 0x020fc6000f8e10ff */
[----:B------:R0:W-:Y:S04]  /*0370*/  ATOMS.POPC.INC.32 RZ, [R25+URZ] ;  /* 0x0000000019ff7f8c */ /* 0x0001e8000d8000ff */
[----:B------:R0:W-:Y:S01]  /*0380*/  ATOMS.POPC.INC.32 RZ, [R26+URZ] ;  /* 0x000000001aff7f8c */ /* 0x0001e2000d8000ff */
[----:B------:R-:W-:Y:S05]  /*0390*/  @P0 BRA `(.L_x_0) ;  /* 0xfffffffc009c0947 */ /* 0x000fea000383ffff */
[----:B------:R-:W-:Y:S01]  /*03a0*/  ISETP.NE.AND P0, PT, R20, RZ, PT ;  /* 0x000000ff1400720c */ /* 0x000fe20003f05270 */
[----:B------:R-:W-:-:S05]  /*03b0*/  VIADD R3, R2, 0xffffffff ;  /* 0xffffffff02037836 */ /* 0x000fca0000000000 */
[----:B------:R-:W-:-:S07]  /*03c0*/  ISETP.GT.U32.AND P1, PT, R3, 0xfe, PT ;  /* 0x000000fe0300780c */ /* 0x000fce0003f24070 */
[----:B------:R-:W-:Y:S06]  /*03d0*/  @!P0 BRA `(.L_x_1) ;  /* 0x0000000000288947 */ /* 0x000fec0003800000 */
[----:B------:R-:W-:-:S07]  /*03e0*/  IMAD.MOV R20, RZ, RZ, -R20 ;  /* 0x000000ffff147224 */ /* 0x000fce00078e0a14 */
.L_x_2:
[----:B------:R-:W-:-:S04]  /*03f0*/  IADD3 R4, P0, PT, R19, UR8, RZ ;  /* 0x0000000813047c10 */ /* 0x000fc8000ff1e0ff */
[----:B------:R-:W-:-:S05]  /*0400*/  LEA.HI.X.SX32 R5, R19, UR9, 0x1, P0 ;  /* 0x0000000913057c11 */ /* 0x000fca00080f0eff */
[----:B------:R-:W2:Y:S01]  /*0410*/  LDG.E.U8 R4, desc[UR6][R4.64] ;  /* 0x0000000604047981 */ /* 0x000ea2000c1e1100 */
[----:B------:R-:W-:Y:S02]  /*0420*/  VIADD R20, R20, 0x1 ;  /* 0x0000000114147836 */ /* 0x000fe40000000000 */
[----:B------:R-:W-:-:S03]  /*0430*/  IMAD.IADD R19, R0, 0x1, R19 ;  /* 0x0000000100137824 */ /* 0x000fc600078e0213 */
[----:B------:R-:W-:Y:S02]  /*0440*/  ISETP.NE.AND P0, PT, R20, RZ, PT ;  /* 0x000000ff1400720c */ /* 0x000fe40003f05270 */
[----:B-12---:R-:W-:-:S05]  /*0450*/  LEA R3, R4, UR4, 0x2 ;  /* 0x0000000404037c11 */ /* 0x006fca000f8e10ff */
[----:B------:R1:W-:Y:S06]  /*0460*/  ATOMS.POPC.INC.32 RZ, [R3+URZ] ;  /* 0x0000000003ff7f8c */ /* 0x0003ec000d8000ff */
[----:B------:R-:W-:Y:S05]  /*0470*/  @P0 BRA `(.L_x_2) ;  /* 0xfffffffc00dc0947 */ /* 0x000fea000383ffff */
.L_x_1:
[----:B------:R-:W-:Y:S01]  /*0480*/  @!P1 LDS R0, [R18+-0x4] ;  /* 0xfffffc0012009984 */ /* 0x000fe20000000800 */
[C---:B------:R-:W-:Y:S01]  /*0490*/  VIADD R4, R2.reuse, 0xfffffffe ;  /* 0xfffffffe02047836 */ /* 0x040fe20000000000 */
[C---:B------:R-:W-:Y:S01]  /*04a0*/  ISETP.GT.U32.AND P5, PT, R2.reuse, 0xff, PT ;  /* 0x000000ff0200780c */ /* 0x040fe20003fa4070 */
[----:B------:R-:W2:Y:S08]  /*04b0*/  S2UR UR4, SR_CgaCtaId ;  /* 0x00000000000479c3 */ /* 0x000eb00000008800 */
[----:B------:R-:W-:Y:S01]  /*04c0*/  BAR.SYNC.DEFER_BLOCKING 0x0 ;  /* 0x0000000000007b1d */ /* 0x000fe20000010000 */
[----:B------:R-:W-:-:S02]  /*04d0*/  ISETP.GT.U32.AND P3, PT, R2, 0x7f, PT ;  /* 0x0000007f0200780c */ /* 0x000fc40003f64070 */
[----:B------:R-:W-:Y:S01]  /*04e0*/  ISETP.GT.U32.AND P0, PT, R4, 0xfd, PT ;  /* 0x000000fd0400780c */ /* 0x000fe20003f04070 */
[C---:B------:R-:W-:Y:S01]  /*04f0*/  VIADD R4, R2.reuse, 0xfffffffc ;  /* 0xfffffffc02047836 */ /* 0x040fe20000000000 */
[C---:B------:R-:W-:Y:S01]  /*0500*/  ISETP.GT.U32.AND P4, PT, R2.reuse, 0x3f, PT ;  /* 0x0000003f0200780c */ /* 0x040fe20003f84070 */
[----:B------:R-:W-:Y:S01]  /*0510*/  UMOV UR36, 0x400 ;  /* 0x0000040000247882 */ /* 0x000fe20000000000 */
[----:B------:R-:W-:Y:S01]  /*0520*/  BSSY.RECONVERGENT B0, `(.L_x_3) ;  /* 0x000004a000007945 */ /* 0x000fe20003800200 */
[----:B------:R-:W-:Y:S01]  /*0530*/  ISETP.GT.U32.AND P2, PT, R2, 0x1f, PT ;  /* 0x0000001f0200780c */ /* 0x000fe20003f44070 */
[----:B--2---:R-:W-:Y:S01]  /*0540*/  ULEA UR36, UR4, UR36, 0x18 ;  /* 0x0000002404247291 */ /* 0x004fe2000f8ec0ff */
[----:B-1----:R-:W1:Y:S02]  /*0550*/  @!P1 LDS R3, [R18] ;  /* 0x0000000012039984 */ /* 0x002e640000000800 */
[----:B-1----:R-:W-:-:S05]  /*0560*/  @!P1 IMAD.IADD R3, R0, 0x1, R3 ;  /* 0x0000000100039824 */ /* 0x002fca00078e0203 */
[----:B------:R-:W-:Y:S01]  /*0570*/  @!P1 STS [R18], R3 ;  /* 0x0000000312009388 */ /* 0x000fe20000000800 */
[----:B------:R-:W-:Y:S01]  /*0580*/  BAR.SYNC.DEFER_BLOCKING 0x0 ;  /* 0x0000000000007b1d */ /* 0x000fe20000010000 */
[----:B------:R-:W-:Y:S01]  /*0590*/  ISETP.GT.U32.AND P1, PT, R4, 0xfb, PT ;  /* 0x000000fb0400780c */ /* 0x000fe20003f24070 */
[----:B------:R-:W-:-:S04]  /*05a0*/  VIADD R4, R2, 0xfffffff8 ;  /* 0xfffffff802047836 */ /* 0x000fc80000000000 */
[----:B------:R-:W-:Y:S02]  /*05b0*/  @!P0 LDS R0, [R18+-0x8] ;  /* 0xfffff80012008984 */ /* 0x000fe40000000800 */
[----:B------:R-:W-:Y:S06]  /*05c0*/  BAR.SYNC.DEFER_BLOCKING 0x0 ;  /* 0x0000000000007b1d */ /* 0x000fec0000010000 */
[----:B------:R-:W1:Y:S02]  /*05d0*/  @!P0 LDS R5, [R18] ;  /* 0x0000000012058984 */ /* 0x000e640000000800 */
        /* <DEDUP_REMOVED lines=27> */
[----:B------:R-:W-:Y:S02]  /*0790*/  ISETP.GT.U32.AND P1, PT, R4, 0xbf, PT ;  /* 0x000000bf0400780c */ /* 0x000fe40003f24070 */
[----:B------:R-:W-:-:S03]  /*07a0*/  LOP3.LUT R4, R2, 0x380, RZ, 0xc0, !PT ;  /* 0x0000038002047812 */ /* 0x000fc600078ec0ff */
[----:B------:R-:W-:Y:S02]  /*07b0*/  @!P0 LDS R0, [R18+-0x80] ;  /* 0xffff800012008984 */ /* 0x000fe40000000800 */
[----:B------:R-:W-:Y:S06]  /*07c0*/  BAR.SYNC.DEFER_BLOCKING 0x0 ;  /* 0x0000000000007b1d */ /* 0x000fec0000010000 */
[----:B------:R-:W1:Y:S02]  /*07d0*/  @!P0 LDS R5, [R18] ;  /* 0x0000000012058984 */ /* 0x000e640000000800 */
[----:B-1----:R-:W-:-:S05]  /*07e0*/  @!P0 IMAD.IADD R5, R0, 0x1, R5 ;  /* 0x0000000100058824 */ /* 0x002fca00078e0205 */
[----:B------:R-:W-:Y:S01]  /*07f0*/  @!P0 STS [R18], R5 ;  /* 0x0000000512008388 */ /* 0x000fe20000000800 */
[----:B------:R-:W-:Y:S01]  /*0800*/  BAR.SYNC.DEFER_BLOCKING 0x0 ;  /* 0x0000000000007b1d */ /* 0x000fe20000010000 */
[----:B------:R-:W-:-:S05]  /*0810*/  ISETP.NE.AND P0, PT, R4, 0x80, PT ;  /* 0x000000800400780c */ /* 0x000fca0003f05270 */
[----:B------:R-:W-:Y:S02]  /*0820*/  @!P1 LDS R0, [R18+-0x100] ;  /* 0xffff000012009984 */ /* 0x000fe40000000800 */
[----:B------:R-:W-:Y:S06]  /*0830*/  BAR.SYNC.DEFER_BLOCKING 0x0 ;  /* 0x0000000000007b1d */ /* 0x000fec0000010000 */
[----:B------:R-:W1:Y:S02]  /*0840*/  @!P1 LDS R3, [R18] ;  /* 0x0000000012039984 */ /* 0x000e640000000800 */
[----:B-1----:R-:W-:-:S05]  /*0850*/  @!P1 IMAD.IADD R3, R0, 0x1, R3 ;  /* 0x0000000100039824 */ /* 0x002fca00078e0203 */
[----:B------:R-:W-:Y:S01]  /*0860*/  @!P1 STS [R18], R3 ;  /* 0x0000000312009388 */ /* 0x000fe20000000800 */
[----:B------:R-:W-:Y:S01]  /*0870*/  BAR.SYNC.DEFER_BLOCKING 0x0 ;  /* 0x0000000000007b1d */ /* 0x000fe20000010000 */
[----:B------:R-:W-:-:S05]  /*0880*/  ISETP.GT.U32.AND P1, PT, R2, 0x7, PT ;  /* 0x000000070200780c */ /* 0x000fca0003f24070 */
[----:B------:R-:W-:Y:S02]  /*0890*/  @!P0 LDS R0, [R18+-0x200] ;  /* 0xfffe000012008984 */ /* 0x000fe40000000800 */
[----:B------:R-:W-:Y:S06]  /*08a0*/  BAR.SYNC.DEFER_BLOCKING 0x0 ;  /* 0x0000000000007b1d */ /* 0x000fec0000010000 */
[----:B------:R-:W1:Y:S02]  /*08b0*/  @!P0 LDS R5, [R18] ;  /* 0x0000000012058984 */ /* 0x000e640000000800 */
[----:B-1----:R-:W-:-:S05]  /*08c0*/  @!P0 IMAD.IADD R5, R5, 0x1, R0 ;  /* 0x0000000105058824 */ /* 0x002fca00078e0200 */
[----:B------:R-:W-:Y:S01]  /*08d0*/  @!P0 STS [R18], R5 ;  /* 0x0000000512008388 */ /* 0x000fe20000000800 */
[----:B------:R-:W-:Y:S08]  /*08e0*/  BAR.SYNC.DEFER_BLOCKING 0x0 ;  /* 0x0000000000007b1d */ /* 0x000ff00000010000 */
[----:B------:R-:W-:Y:S01]  /*08f0*/  BAR.SYNC.DEFER_BLOCKING 0x0 ;  /* 0x0000000000007b1d */ /* 0x000fe20000010000 */
[----:B------:R-:W-:-:S05]  /*0900*/  ISETP.GT.U32.AND P0, PT, R2, 0xf, PT ;  /* 0x0000000f0200780c */ /* 0x000fca0003f04070 */
[----:B------:R-:W1:Y:S04]  /*0910*/  @!P5 LDS R7, [R18] ;  /* 0x000000001207d984 */ /* 0x000e680000000800 */
[----:B-1----:R1:W-:Y:S01]  /*0920*/  @!P5 STS.U8 [R2+UR36], R7 ;  /* 0x000000070200d988 */ /* 0x0023e20008000024 */
[----:B------:R-:W-:Y:S05]  /*0930*/  @P3 BRA `(.L_x_4) ;  /* 0x0000000000203947 */ /* 0x000fea0003800000 */
[----:B------:R-:W2:Y:S04]  /*0940*/  LDS.U8 R0, [R2+UR36+0x80] ;  /* 0x0000802402007984 */ /* 0x000ea80008000000 */
[----:B------:R-:W3:Y:S01]  /*0950*/  LDS.U8 R3, [R2+UR36] ;  /* 0x0000002402037984 */ /* 0x000ee20008000000 */
[C---:B--2---:R-:W-:Y:S02]  /*0960*/  ISETP.NE.AND P3, PT, R0.reuse, RZ, PT ;  /* 0x000000ff0000720c */ /* 0x044fe40003f65270 */
[C---:B---3--:R-:W-:Y:S02]  /*0970*/  ISETP.NE.AND P6, PT, R3.reuse, RZ, PT ;  /* 0x000000ff0300720c */ /* 0x048fe40003fc5270 */
[----:B------:R-:W-:Y:S02]  /*0980*/  ISETP.GT.U32.AND P5, PT, R3, R0, PT ;  /* 0x000000000300720c */ /* 0x000fe40003fa4070 */
[----:B------:R-:W-:-:S07]  /*0990*/  SEL R3, R0, R3, !P6 ;  /* 0x0000000300037207 */ /* 0x000fce0007000000 */
[----:B------:R-:W-:-:S05]  /*09a0*/  @P3 SEL R3, R0, R3, P5 ;  /* 0x0000000300033207 */ /* 0x000fca0002800000 */
[----:B------:R2:W-:Y:S02]  /*09b0*/  STS.U8 [R2+UR36], R3 ;  /* 0x0000000302007988 */ /* 0x0005e40008000024 */
.L_x_4:
[----:B------:R-:W-:Y:S05]  /*09c0*/  BSYNC.RECONVERGENT B0 ;  /* 0x0000000000007941 */ /* 0x000fea0003800200 */
.L_x_3:
[----:B------:R-:W-:Y:S01]  /*09d0*/  BAR.SYNC.DEFER_BLOCKING 0x0 ;  /* 0x0000000000007b1d */ /* 0x000fe20000010000 */
[----:B------:R-:W-:-:S05]  /*09e0*/  ISETP.GT.U32.AND P3, PT, R2, 0x3, PT ;  /* 0x000000030200780c */ /* 0x000fca0003f64070 */
[----:B------:R-:W-:Y:S04]  /*09f0*/  BSSY.RECONVERGENT B0, `(.L_x_5) ;  /* 0x000000a000007945 */ /* 0x000fe80003800200 */
[----:B------:R-:W-:Y:S05]  /*0a00*/  @P4 BRA `(.L_x_6) ;  /* 0x0000000000204947 */ /* 0x000fea0003800000 */
[----:B------:R-:W3:Y:S04]  /*0a10*/  LDS.U8 R0, [R2+UR36+0x40] ;  /* 0x0000402402007984 */ /* 0x000ee80008000000 */
[----:B--2---:R-:W2:Y:S01]  /*0a20*/  LDS.U8 R3, [R2+UR36] ;  /* 0x0000002402037984 */ /* 0x004ea20008000000 */
[C---:B---3--:R-:W-:Y:S02]  /*0a30*/  ISETP.NE.AND P4, PT, R0.reuse, RZ, PT ;  /* 0x000000ff0000720c */ /* 0x048fe40003f85270 */
[C---:B--2---:R-:W-:Y:S02]  /*0a40*/  ISETP.NE.AND P6, PT, R3.reuse, RZ, PT ;  /* 0x000000ff0300720c */ /* 0x044fe40003fc5270 */
[----:B------:R-:W-:Y:S02]  /*0a50*/  ISETP.GT.U32.AND P5, PT, R3, R0, PT ;  /* 0x000000000300720c */ /* 0x000fe40003fa4070 */
[----:B------:R-:W-:-:S07]  /*0a60*/  SEL R3, R0, R3, !P6 ;  /* 0x0000000300037207 */ /* 0x000fce0007000000 */
[----:B------:R-:W-:-:S05]  /*0a70*/  @P4 SEL R3, R0, R3, P5 ;  /* 0x0000000300034207 */ /* 0x000fca0002800000 */
[----:B------:R3:W-:Y:S02]  /*0a80*/  STS.U8 [R2+UR36], R3 ;  /* 0x0000000302007988 */ /* 0x0007e40008000024 */
.L_x_6:
[----:B------:R-:W-:Y:S05]  /*0a90*/  BSYNC.RECONVERGENT B0 ;  /* 0x0000000000007941 */ /* 0x000fea0003800200 */
.L_x_5:
[----:B------:R-:W-:Y:S01]  /*0aa0*/  BAR.SYNC.DEFER_BLOCKING 0x0 ;  /* 0x0000000000007b1d */ /* 0x000fe20000010000 */
[----:B------:R-:W-:-:S05]  /*0ab0*/  ISETP.GT.U32.AND P4, PT, R2, 0x1, PT ;  /* 0x000000010200780c */ /* 0x000fca0003f84070 */
[----:B------:R-:W-:Y:S04]  /*0ac0*/  BSSY.RECONVERGENT B0, `(.L_x_7) ;  /* 0x000000a000007945 */ /* 0x000fe80003800200 */
[----:B------:R-:W-:Y:S05]  /*0ad0*/  @P2 BRA `(.L_x_8) ;  /* 0x0000000000202947 */ /* 0x000fea0003800000 */
[----:B------:R-:W4:Y:S04]  /*0ae0*/  LDS.U8 R0, [R2+UR36+0x20] ;  /* 0x0000202402007984 */ /* 0x000f280008000000 */
[----:B--23--:R-:W2:Y:S01]  /*0af0*/  LDS.U8 R3, [R2+UR36] ;  /* 0x0000002402037984 */ /* 0x00cea20008000000 */
[C---:B----4-:R-:W-:Y:S02]  /*0b00*/  ISETP.NE.AND P2, PT, R0.reuse, RZ, PT ;  /* 0x000000ff0000720c */ /* 0x050fe40003f45270 */
[C---:B--2---:R-:W-:Y:S02]  /*0b10*/  ISETP.NE.AND P6, PT, R3.reuse, RZ, PT ;  /* 0x000000ff0300720c */ /* 0x044fe40003fc5270 */
[----:B------:R-:W-:Y:S02]  /*0b20*/  ISETP.GT.U32.AND P5, PT, R3, R0, PT ;  /* 0x000000000300720c */ /* 0x000fe40003fa4070 */
[----:B------:R-:W-:-:S07]  /*0b30*/  SEL R3, R0, R3, !P6 ;  /* 0x0000000300037207 */ /* 0x000fce0007000000 */
[----:B------:R-:W-:-:S05]  /*0b40*/  @P2 SEL R3, R0, R3, P5 ;  /* 0x0000000300032207 */ /* 0x000fca0002800000 */
[----:B------:R4:W-:Y:S02]  /*0b50*/  STS.U8 [R2+UR36], R3 ;  /* 0x0000000302007988 */ /* 0x0009e40008000024 */
.L_x_8:
[----:B------:R-:W-:Y:S05]  /*0b60*/  BSYNC.RECONVERGENT B0 ;  /* 0x0000000000007941 */ /* 0x000fea0003800200 */
.L_x_7:
[----:B------:R-:W-:Y:S01]  /*0b70*/  BAR.SYNC.DEFER_BLOCKING 0x0 ;  /* 0x0000000000007b1d */ /* 0x000fe20000010000 */
[----:B------:R-:W-:-:S05]  /*0b80*/  ISETP.NE.AND P2, PT, R2, RZ, PT ;  /* 0x000000ff0200720c */ /* 0x000fca0003f45270 */
[----:B------:R-:W-:Y:S04]  /*0b90*/  BSSY.RECONVERGENT B0, `(.L_x_9) ;  /* 0x000000a000007945 */ /* 0x000fe80003800200 */
[----:B------:R-:W-:Y:S05]  /*0ba0*/  @P0 BRA `(.L_x_10) ;  /* 0x0000000000200947 */ /* 0x000fea0003800000 */
[----:B------:R-:W5:Y:S04]  /*0bb0*/  LDS.U8 R0, [R2+UR36+0x10] ;  /* 0x0000102402007984 */ /* 0x000f680008000000 */
[----:B--234-:R-:W2:Y:S01]  /*0bc0*/  LDS.U8 R3, [R2+UR36] ;  /* 0x0000002402037984 */ /* 0x01cea20008000000 */
[C---:B-----5:R-:W-:Y:S02]  /*0bd0*/  ISETP.NE.AND P0, PT, R0.reuse, RZ, PT ;  /* 0x000000ff0000720c */ /* 0x060fe40003f05270 */
[C---:B--2---:R-:W-:Y:S02]  /*0be0*/  ISETP.NE.AND P6, PT, R3.reuse, RZ, PT ;  /* 0x000000ff0300720c */ /* 0x044fe40003fc5270 */
[----:B------:R-:W-:Y:S02]  /*0bf0*/  ISETP.GT.U32.AND P5, PT, R3, R0, PT ;  /* 0x000000000300720c */ /* 0x000fe40003fa4070 */
[----:B------:R-:W-:-:S07]  /*0c00*/  SEL R3, R0, R3, !P6 ;  /* 0x0000000300037207 */ /* 0x000fce0007000000 */
[----:B------:R-:W-:-:S05]  /*0c10*/  @P0 SEL R3, R0, R3, P5 ;  /* 0x0000000300030207 */ /* 0x000fca0002800000 */
[----:B------:R2:W-:Y:S02]  /*0c20*/  STS.U8 [R2+UR36], R3 ;  /* 0x0000000302007988 */ /* 0x0005e40008000024 */
.L_x_10:
[----:B------:R-:W-:Y:S05]  /*0c30*/  BSYNC.RECONVERGENT B0 ;  /* 0x0000000000007941 */ /* 0x000fea0003800200 */
.L_x_9:
[----:B------:R-:W-:Y:S06]  /*0c40*/  BAR.SYNC.DEFER_BLOCKING 0x0 ;  /* 0x0000000000007b1d */ /* 0x000fec0000010000 */
        /* <DEDUP_REMOVED lines=10> */
.L_x_12:
[----:B------:R-:W-:Y:S05]  /*0cf0*/  BSYNC.RECONVERGENT B0 ;  /* 0x0000000000007941 */ /* 0x000fea0003800200 */
.L_x_11:
        /* <DEDUP_REMOVED lines=11> */
.L_x_14:
[----:B------:R-:W-:Y:S05]  /*0db0*/  BSYNC.RECONVERGENT B0 ;  /* 0x0000000000007941 */ /* 0x000fea0003800200 */
.L_x_13:
        /* <DEDUP_REMOVED lines=11> */
.L_x_16:
[----:B------:R-:W-:Y:S05]  /*0e70*/  BSYNC.RECONVERGENT B0 ;  /* 0x0000000000007941 */ /* 0x000fea0003800200 */
.L_x_15:
[----:B------:R-:W-:Y:S06]  /*0e80*/  BAR.SYNC.DEFER_BLOCKING 0x0 ;  /* 0x0000000000007b1d */ /* 0x000fec0000010000 */
[----:B------:R-:W-:Y:S04]  /*0e90*/  BSSY.RECONVERGENT B0, `(.L_x_17) ;  /* 0x000000a000007945 */ /* 0x000fe80003800200 */
[----:B------:R-:W-:Y:S05]  /*0ea0*/  @P2 BRA `(.L_x_18) ;  /* 0x0000000000202947 */ /* 0x000fea0003800000 */
[----:B------:R-:W5:Y:S04]  /*0eb0*/  LDS.U8 R0, [UR36+0x1] ;  /* 0x00000124ff007984 */ /* 0x000f680008000000 */
[----:B--234-:R-:W2:Y:S01]  /*0ec0*/  LDS.U8 R3, [R2+UR36] ;  /* 0x0000002402037984 */ /* 0x01cea20008000000 */
[C---:B-----5:R-:W-:Y:S02]  /*0ed0*/  ISETP.NE.AND P0, PT, R0.reuse, RZ, PT ;  /* 0x000000ff0000720c */ /* 0x060fe40003f05270 */
[C---:B--2---:R-:W-:Y:S02]  /*0ee0*/  ISETP.NE.AND P3, PT, R3.reuse, RZ, PT ;  /* 0x000000ff0300720c */ /* 0x044fe40003f65270 */
[----:B------:R-:W-:Y:S02]  /*0ef0*/  ISETP.GT.U32.AND P1, PT, R3, R0, PT ;  /* 0x000000000300720c */ /* 0x000fe40003f24070 */
[----:B------:R-:W-:-:S07]  /*0f00*/  SEL R3, R0, R3, !P3 ;  /* 0x0000000300037207 */ /* 0x000fce0005800000 */
[----:B------:R-:W-:-:S05]  /*0f10*/  @P0 SEL R3, R0, R3, P1 ;  /* 0x0000000300030207 */ /* 0x000fca0000800000 */
[----:B------:R2:W-:Y:S02]  /*0f20*/  STS.U8 [R2+UR36], R3 ;  /* 0x0000000302007988 */ /* 0x0005e40008000024 */
.L_x_18:
[----:B------:R-:W-:Y:S05]  /*0f30*/  BSYNC.RECONVERGENT B0 ;  /* 0x0000000000007941 */ /* 0x000fea0003800200 */
.L_x_17:
[----:B------:R-:W-:Y:S06]  /*0f40*/  BAR.SYNC.DEFER_BLOCKING 0x0 ;  /* 0x0000000000007b1d */ /* 0x000fec0000010000 */
[----:B------:R-:W0:Y:S02]  /*0f50*/  LDS.U8 R22, [UR36] ;  /* 0x00000024ff167984 */ /* 0x000e240008000000 */
[----:B------:R-:W-:Y:S06]  /*0f60*/  BAR.SYNC.DEFER_BLOCKING 0x0 ;  /* 0x0000000000007b1d */ /* 0x000fec0000010000 */
[----:B------:R-:W-:Y:S05]  /*0f70*/  @P2 BRA `(.L_x_19) ;  /* 0x0000000000502947 */ /* 0x000fea0003800000 */
[----:B------:R-:W5:Y:S01]  /*0f80*/  LDS R0, [UR36+0x100] ;  /* 0x00010024ff007984 */ /* 0x000f620008000800 */
[----:B------:R-:W-:Y:S01]  /*0f90*/  MOV R19, 0x0 ;  /* 0x0000000000137802 */ /* 0x000fe20000000f00 */
[----:B------:R-:W2:Y:S01]  /*0fa0*/  LDCU.64 UR4, c[0x4][0x8] ;  /* 0x01000100ff0477ac */ /* 0x000ea20008000a00 */
[----:B------:R-:W-:Y:S02]  /*0fb0*/  IMAD.MOV.U32 R6, RZ, RZ, R17 ;  /* 0x000000ffff067224 */ /* 0x000fe400078e0011 */
[----:B------:R0:W0:Y:S01]  /*0fc0*/  LDC.64 R8, c[0x4][R19] ;  /* 0x0100000013087b82 */ /* 0x0000220000000a00 */
[----:B-1----:R-:W-:Y:S02]  /*0fd0*/  IMAD.MOV.U32 R7, RZ, RZ, R16 ;  /* 0x000000ffff077224 */ /* 0x002fe400078e0010 */
[----:B--2---:R-:W-:Y:S02]  /*0fe0*/  IMAD.U32 R4, RZ, RZ, UR4 ;  /* 0x00000004ff047e24 */ /* 0x004fe4000f8e00ff */
[----:B------:R-:W-:Y:S01]  /*0ff0*/  IMAD.U32 R5, RZ, RZ, UR5 ;  /* 0x00000005ff057e24 */ /* 0x000fe2000f8e00ff */
[----:B-----5:R1:W-:Y:S06]  /*1000*/  STL [R1], R0 ;  /* 0x0000000001007387 */ /* 0x0203ec0000100800 */
[----:B------:R-:W-:-:S07]  /*1010*/  LEPC R20, `(.L_x_20) ;  /* 0x000000001014794e */ /* 0x000fce0000000000 */
[----:B01-34-:R-:W-:Y:S05]  /*1020*/  CALL.ABS.NOINC R8 ;  /* 0x0000000008007343 */ /* 0x01bfea0003c00000 */
.L_x_20:
[----:B------:R0:W-:Y:S01]  /*1030*/  STL [R1], R22 ;  /* 0x0000001601007387 */ /* 0x0001e20000100800 */
[----:B------:R0:W1:Y:S01]  /*1040*/  LDC.64 R8, c[0x4][R19] ;  /* 0x0100000013087b82 */ /* 0x0000620000000a00 */
[----:B------:R-:W2:Y:S01]  /*1050*/  LDCU.64 UR4, c[0x4][0x10] ;  /* 0x01000200ff0477ac */ /* 0x000ea20008000a00 */
[----:B------:R-:W-:Y:S02]  /*1060*/  IMAD.MOV.U32 R6, RZ, RZ, R17 ;  /* 0x000000ffff067224 */ /* 0x000fe400078e0011 */
[----:B------:R-:W-:Y:S02]  /*1070*/  IMAD.MOV.U32 R7, RZ, RZ, R16 ;  /* 0x000000ffff077224 */ /* 0x000fe400078e0010 */
[----:B--2---:R-:W-:Y:S02]  /*1080*/  IMAD.U32 R4, RZ, RZ, UR4 ;  /* 0x00000004ff047e24 */ /* 0x004fe4000f8e00ff */
[----:B0-----:R-:W-:-:S07]  /*1090*/  IMAD.U32 R5, RZ, RZ, UR5 ;  /* 0x00000005ff057e24 */ /* 0x001fce000f8e00ff */
[----:B------:R-:W-:-:S07]  /*10a0*/  LEPC R20, `(.L_x_19) ;  /* 0x000000001014794e */ /* 0x000fce0000000000 */
[----:B-1----:R-:W-:Y:S05]  /*10b0*/  CALL.ABS.NOINC R8 ;  /* 0x0000000008007343 */ /* 0x002fea0003c00000 */
.L_x_19:
[----:B------:R-:W-:Y:S05]  /*10c0*/  WARPSYNC.ALL ;  /* 0x0000000000007948 */ /* 0x000fea0003800000 */
[----:B------:R-:W-:Y:S01]  /*10d0*/  BAR.SYNC.DEFER_BLOCKING 0x0 ;  /* 0x0000000000007b1d */ /* 0x000fe20000010000 */
[----:B------:R-:W-:-:S13]  /*10e0*/  ISETP.GT.U32.AND P0, PT, R2, 0xff, PT ;  /* 0x000000ff0200780c */ /* 0x000fda0003f04070 */
[----:B------:R-:W-:Y:S05]  /*10f0*/  @P0 EXIT ;  /* 0x000000000000094d */ /* 0x000fea0003800000 */
[----:B--234-:R-:W2:Y:S01]  /*1100*/  LDS R3, [R18] ;  /* 0x0000000012037984 */ /* 0x01cea20000000800 */
[----:B------:R-:W-:Y:S01]  /*1110*/  MOV R0, 0x0 ;  /* 0x0000000000007802 */ /* 0x000fe20000000f00 */
[----:B------:R-:W3:Y:S01]  /*1120*/  LDCU.64 UR4, c[0x4][0x18] ;  /* 0x01000300ff0477ac */ /* 0x000ee20008000a00 */
[----:B------:R-:W-:Y:S02]  /*1130*/  IMAD.MOV.U32 R6, RZ, RZ, R17 ;  /* 0x000000ffff067224 */ /* 0x000fe400078e0011 */
[----:B------:R4:W0:Y:S01]  /*1140*/  LDC.64 R8, c[0x4][R0] ;  /* 0x0100000000087b82 */ /* 0x0008220000000a00 */
[----:B-1----:R-:W-:Y:S02]  /*1150*/  IMAD.MOV.U32 R7, RZ, RZ, R16 ;  /* 0x000000ffff077224 */ /* 0x002fe400078e0010 */
[----:B---3--:R-:W-:Y:S02]  /*1160*/  IMAD.U32 R4, RZ, RZ, UR4 ;  /* 0x00000004ff047e24 */ /* 0x008fe4000f8e00ff */
[----:B------:R-:W-:Y:S01]  /*1170*/  IMAD.U32 R5, RZ, RZ, UR5 ;  /* 0x00000005ff057e24 */ /* 0x000fe2000f8e00ff */
[----:B--2---:R4:W-:Y:S06]  /*1180*/  STL.64 [R1], R2 ;  /* 0x0000000201007387 */ /* 0x0049ec0000100a00 */
[----:B------:R-:W-:-:S07]  /*1190*/  LEPC R20, `(.L_x_21) ;  /* 0x000000001014794e */ /* 0x000fce0000000000 */
[----:B0---4-:R-:W-:Y:S05]  /*11a0*/  CALL.ABS.NOINC R8 ;  /* 0x0000000008007343 */ /* 0x011fea0003c00000 */
.L_x_21:
[----:B------:R-:W-:Y:S05]  /*11b0*/  EXIT ;  /* 0x000000000000794d */ /* 0x000fea0003800000 */
        .weak           $__internal_0_$__cuda_sm20_div_u16
        .type           $__internal_0_$__cuda_sm20_div_u16,@function
        .size           $__internal_0_$__cuda_sm20_div_u16,(.L_x_23 - $__internal_0_$__cuda_sm20_div_u16)
$__internal_0_$__cuda_sm20_div_u16:
[----:B------:R-:W0:Y:S01]  /*11c0*/  I2F.U16 R4, R3 ;  /* 0x0000000300047306 */ /* 0x000e220000101000 */
[----:B------:R-:W-:Y:S01]  /*11d0*/  IMAD.MOV.U32 R5, RZ, RZ, 0x4b800000 ;  /* 0x4b800000ff057424 */ /* 0x000fe200078e00ff */
[C---:B0-----:R-:W-:Y:S02]  /*11e0*/  FSETP.GEU.AND P1, PT, |R4|.reuse, 1.175494350822287508e-38, PT ;  /* 0x008000000400780b */ /* 0x041fe40003f2e200 */
[----:B------:R-:W-:Y:S02]  /*11f0*/  FSETP.GT.AND P0, PT, |R4|, 8.50705917302346158658e+37, PT ;  /* 0x7e8000000400780b */ /* 0x000fe40003f04200 */
[----:B------:R-:W-:-:S04]  /*1200*/  FSEL R5, R5, 1, !P1 ;  /* 0x3f80000005057808 */ /* 0x000fc80004800000 */
[----:B------:R-:W-:Y:S02]  /*1210*/  FSEL R5, R5, 0.25, !P0 ;  /* 0x3e80000005057808 */ /* 0x000fe40004000000 */
[----:B------:R-:W-:-:S03]  /*1220*/  ISETP.NE.U32.AND P0, PT, R3, RZ, PT ;  /* 0x000000ff0300720c */ /* 0x000fc60003f05070 */
[----:B------:R-:W-:Y:S01]  /*1230*/  FMUL R6, R4, R5 ;  /* 0x0000000504067220 */ /* 0x000fe20000400000 */
[----:B------:R-:W-:-:S05]  /*1240*/  I2FP.F32.U32.RZ R4, 0xffff ;  /* 0x0000ffff00047845 */ /* 0x000fca000020d000 */
[----:B------:R-:W0:Y:S02]  /*1250*/  MUFU.RCP R6, R6 ;  /* 0x0000000600067308 */ /* 0x000e240000001000 */
[----:B0-----:R-:W-:-:S04]  /*1260*/  FMUL R5, R5, R6 ;  /* 0x0000000605057220 */ /* 0x001fc80000400000 */
[----:B------:R-:W-:-:S04]  /*1270*/  VIADD R5, R5, 0x2 ;  /* 0x0000000205057836 */ /* 0x000fc80000000000 */
[----:B------:R-:W-:Y:S01]  /*1280*/  FMUL.RZ R7, R4, R5 ;  /* 0x0000000504077220 */ /* 0x000fe2000040c000 */
[----:B------:R-:W-:Y:S02]  /*1290*/  IMAD.MOV.U32 R4, RZ, RZ, R8 ;  /* 0x000000ffff047224 */ /* 0x000fe400078e0008 */
[----:B------:R-:W-:-:S03]  /*12a0*/  IMAD.MOV.U32 R5, RZ, RZ, 0x0 ;  /* 0x00000000ff057424 */ /* 0x000fc600078e00ff */
[----:B------:R-:W0:Y:S02]  /*12b0*/  F2I.U32.TRUNC.NTZ R7, R7 ;  /* 0x0000000700077305 */ /* 0x000e24000020f000 */
[----:B0-----:R-:W-:Y:S01]  /*12c0*/  LOP3.LUT R3, R7, 0xffff, RZ, 0xc0, !PT ;  /* 0x0000ffff07037812 */ /* 0x001fe200078ec0ff */
[----:B------:R-:W-:Y:S01]  /*12d0*/  @!P0 IMAD.MOV.U32 R3, RZ, RZ, -0x1 ;  /* 0xffffffffff038424 */ /* 0x000fe200078e00ff */
[----:B------:R-:W-:Y:S06]  /*12e0*/  RET.REL.NODEC R4 `(_Z20process_image_kernelPhS_) ;  /* 0xffffffec04447950 */ /* 0x000fec0003c3ffff */
.L_x_22:
[----:B------:R-:W-:-:S00]  /*12f0*/  BRA `(.L_x_22) ;  /* 0xfffffffc00fc7947 */ /* 0x000fc0000383ffff */
[----:B------:R-:W-:-:S00]  /*1300*/  NOP ;  /* 0x0000000000007918 */ /* 0x000fc00000000000 */
[----:B------:R-:W-:-:S00]  /*1310*/  NOP ;  /* 0x0000000000007918 */ /* 0x000fc00000000000 */
[----:B------:R-:W-:-:S00]  /*1320*/  NOP ;  /* 0x0000000000007918 */ /* 0x000fc00000000000 */
[----:B------:R-:W-:-:S00]  /*1330*/  NOP ;  /* 0x0000000000007918 */ /* 0x000fc00000000000 */
[----:B------:R-:W-:-:S00]  /*1340*/  NOP ;  /* 0x0000000000007918 */ /* 0x000fc00000000000 */
[----:B------:R-:W-:-:S00]  /*1350*/  NOP ;  /* 0x0000000000007918 */ /* 0x000fc00000000000 */
[----:B------:R-:W-:-:S00]  /*1360*/  NOP ;  /* 0x0000000000007918 */ /* 0x000fc00000000000 */
[----:B------:R-:W-:-:S00]  /*1370*/  NOP ;  /* 0x0000000000007918 */ /* 0x000fc00000000000 */
.L_x_23:


//--------------------- .nv.global.init           --------------------------
	.section	.nv.global.init,"aw",@progbits
.nv.global.init:
	.type		$str$1,@object
	.size		$str$1,($str - $str$1)
$str$1:
        /*0000*/ 	.byte	0x6d, 0x69, 0x6e, 0x20, 0x3d, 0x20, 0x25, 0x64, 0x0a, 0x00
	.type		$str,@object
	.size		$str,($str$2 - $str)
$str:
        /*000a*/ 	.byte	0x68, 0x69, 0x73, 0x74, 0x5f, 0x73, 0x68, 0x61, 0x72, 0x65, 0x64, 0x5b, 0x30, 0x5d, 0x20, 0x3d
        /*001a*/ 	.byte	0x20, 0x25, 0x64, 0x0a, 0x00
	.type		$str$2,@object
	.size		$str$2,(.L_2 - $str$2)
$str$2:
        /*001f*/ 	.byte	0x68, 0x69, 0x73, 0x74, 0x5f, 0x73, 0x68, 0x61, 0x72, 0x65, 0x64, 0x5b, 0x25, 0x64, 0x5d, 0x20
        /*002f*/ 	.byte	0x3d, 0x20, 0x25, 0x64, 0x0a, 0x00
.L_2:


//--------------------- .nv.shared._Z20process_image_kernelPhS_ --------------------------
	.section	.nv.shared._Z20process_image_kernelPhS_,"aw",@nobits
	.sectionflags	@""
	.align	4
.nv.shared._Z20process_image_kernelPhS_:
	.zero		2304


//--------------------- .nv.shared.reserved.0     --------------------------
	.section	.nv.shared.reserved.0,"aw",@nobits
	.weak		__nv_reservedSMEM_offset_0_alias
	.size		__nv_reservedSMEM_offset_0_alias, 0, 64
	.other		__nv_reservedSMEM_offset_0_alias,@"STO_CUDA_RESERVED_SHARED STV_DEFAULT"
__nv_reservedSMEM_offset_0_alias:
	.zero		0
	.zero		64


//--------------------- .nv.constant0._Z20process_image_kernelPhS_ --------------------------
	.section	.nv.constant0._Z20process_image_kernelPhS_,"a",@progbits
	.sectionflags	@""
	.align	4
.nv.constant0._Z20process_image_kernelPhS_:
	.zero		912


//--------------------- SYMBOLS --------------------------

	.type		.nv.reservedSmem.offset0,@object
	.size		.nv.reservedSmem.offset0,0x4
	.type		.nv.reservedSmem.cap,@object
	.size		.nv.reservedSmem.cap,0x4
	.type		vprintf,@function
